//
// Generated by NVIDIA NVVM Compiler
//
// Compiler Build ID: CL-36424714
// Cuda compilation tools, release 13.0, V13.0.88
// Based on NVVM 20.0.0
//

.version 9.0
.target sm_100
.address_size 64

	// .globl	_Z8multiplyPfS_S_i

.visible .entry _Z8multiplyPfS_S_i(
	.param .u64 .ptr .align 1 _Z8multiplyPfS_S_i_param_0,
	.param .u64 .ptr .align 1 _Z8multiplyPfS_S_i_param_1,
	.param .u64 .ptr .align 1 _Z8multiplyPfS_S_i_param_2,
	.param .u32 _Z8multiplyPfS_S_i_param_3
)
{
	.reg .pred 	%p<10>;
	.reg .b32 	%r<42>;
	.reg .b32 	%f<68>;
	.reg .b64 	%rd<53>;

	ld.param.u64 	%rd11, [_Z8multiplyPfS_S_i_param_0];
	ld.param.u64 	%rd12, [_Z8multiplyPfS_S_i_param_1];
	ld.param.u32 	%r19, [_Z8multiplyPfS_S_i_param_3];
	cvta.to.global.u64 	%rd1, %rd12;
	cvta.to.global.u64 	%rd2, %rd11;
	mov.u32 	%r20, %ctaid.x;
	shl.b32 	%r21, %r20, 10;
	mov.u32 	%r22, %tid.x;
	or.b32  	%r23, %r21, %r22;
	div.s32 	%r1, %r23, %r19;
	mul.lo.s32 	%r24, %r1, %r19;
	sub.s32 	%r2, %r23, %r24;
	setp.lt.s32 	%p1, %r19, 1;
	mov.f32 	%f67, 0f00000000;
	@%p1 bra 	$L__BB0_12;
	and.b32  	%r4, %r19, 7;
	setp.lt.u32 	%p2, %r19, 8;
	mov.f32 	%f67, 0f00000000;
	mov.b32 	%r40, 0;
	@%p2 bra 	$L__BB0_4;
	and.b32  	%r26, %r19, 2147483640;
	neg.s32 	%r38, %r26;
	mul.wide.u32 	%rd13, %r19, 4;
	add.s64 	%rd3, %rd1, %rd13;
	mul.wide.u32 	%rd14, %r19, 8;
	add.s64 	%rd4, %rd1, %rd14;
	mul.wide.u32 	%rd15, %r19, 12;
	add.s64 	%rd5, %rd1, %rd15;
	mul.wide.u32 	%rd16, %r19, 16;
	add.s64 	%rd6, %rd1, %rd16;
	mul.wide.u32 	%rd17, %r19, 20;
	add.s64 	%rd7, %rd1, %rd17;
	mul.wide.u32 	%rd18, %r19, 24;
	add.s64 	%rd8, %rd1, %rd18;
	mul.wide.u32 	%rd19, %r19, 28;
	add.s64 	%rd9, %rd1, %rd19;
	mov.f32 	%f67, 0f00000000;
	mov.u32 	%r36, %r24;
	mov.u32 	%r37, %r2;
$L__BB0_3:
	.pragma "nounroll";
	and.b32  	%r40, %r19, 2147483640;
	mul.wide.s32 	%rd20, %r37, 4;
	add.s64 	%rd21, %rd3, %rd20;
	add.s64 	%rd22, %rd4, %rd20;
	add.s64 	%rd23, %rd5, %rd20;
	add.s64 	%rd24, %rd6, %rd20;
	add.s64 	%rd25, %rd7, %rd20;
	add.s64 	%rd26, %rd8, %rd20;
	add.s64 	%rd27, %rd9, %rd20;
	add.s64 	%rd28, %rd1, %rd20;
	mul.wide.s32 	%rd29, %r36, 4;
	add.s64 	%rd30, %rd2, %rd29;
	ld.global.f32 	%f17, [%rd30];
	ld.global.f32 	%f18, [%rd28];
	fma.rn.f32 	%f19, %f17, %f18, %f67;
	ld.global.f32 	%f20, [%rd30+4];
	ld.global.f32 	%f21, [%rd21];
	fma.rn.f32 	%f22, %f20, %f21, %f19;
	ld.global.f32 	%f23, [%rd30+8];
	ld.global.f32 	%f24, [%rd22];
	fma.rn.f32 	%f25, %f23, %f24, %f22;
	ld.global.f32 	%f26, [%rd30+12];
	ld.global.f32 	%f27, [%rd23];
	fma.rn.f32 	%f28, %f26, %f27, %f25;
	ld.global.f32 	%f29, [%rd30+16];
	ld.global.f32 	%f30, [%rd24];
	fma.rn.f32 	%f31, %f29, %f30, %f28;
	ld.global.f32 	%f32, [%rd30+20];
	ld.global.f32 	%f33, [%rd25];
	fma.rn.f32 	%f34, %f32, %f33, %f31;
	ld.global.f32 	%f35, [%rd30+24];
	ld.global.f32 	%f36, [%rd26];
	fma.rn.f32 	%f37, %f35, %f36, %f34;
	ld.global.f32 	%f38, [%rd30+28];
	ld.global.f32 	%f39, [%rd27];
	fma.rn.f32 	%f67, %f38, %f39, %f37;
	add.s32 	%r38, %r38, 8;
	shl.b32 	%r27, %r19, 3;
	add.s32 	%r37, %r37, %r27;
	add.s32 	%r36, %r36, 8;
	setp.ne.s32 	%p3, %r38, 0;
	@%p3 bra 	$L__BB0_3;
$L__BB0_4:
	setp.eq.s32 	%p4, %r4, 0;
	@%p4 bra 	$L__BB0_12;
	and.b32  	%r14, %r19, 3;
	setp.lt.u32 	%p5, %r4, 4;
	@%p5 bra 	$L__BB0_7;
	add.s32 	%r28, %r40, %r24;
	mul.wide.s32 	%rd31, %r28, 4;
	add.s64 	%rd32, %rd2, %rd31;
	ld.global.f32 	%f41, [%rd32];
	mad.lo.s32 	%r29, %r40, %r19, %r2;
	mul.wide.s32 	%rd33, %r29, 4;
	add.s64 	%rd34, %rd1, %rd33;
	ld.global.f32 	%f42, [%rd34];
	fma.rn.f32 	%f43, %f41, %f42, %f67;
	ld.global.f32 	%f44, [%rd32+4];
	mul.wide.u32 	%rd35, %r19, 4;
	add.s64 	%rd36, %rd34, %rd35;
	ld.global.f32 	%f45, [%rd36];
	fma.rn.f32 	%f46, %f44, %f45, %f43;
	ld.global.f32 	%f47, [%rd32+8];
	add.s64 	%rd37, %rd36, %rd35;
	ld.global.f32 	%f48, [%rd37];
	fma.rn.f32 	%f49, %f47, %f48, %f46;
	ld.global.f32 	%f50, [%rd32+12];
	add.s64 	%rd38, %rd37, %rd35;
	ld.global.f32 	%f51, [%rd38];
	fma.rn.f32 	%f67, %f50, %f51, %f49;
	add.s32 	%r40, %r40, 4;
$L__BB0_7:
	setp.eq.s32 	%p6, %r14, 0;
	@%p6 bra 	$L__BB0_12;
	setp.eq.s32 	%p7, %r14, 1;
	@%p7 bra 	$L__BB0_10;
	add.s32 	%r30, %r40, %r24;
	mul.wide.s32 	%rd39, %r30, 4;
	add.s64 	%rd40, %rd2, %rd39;
	ld.global.f32 	%f53, [%rd40];
	mad.lo.s32 	%r31, %r40, %r19, %r2;
	mul.wide.s32 	%rd41, %r31, 4;
	add.s64 	%rd42, %rd1, %rd41;
	ld.global.f32 	%f54, [%rd42];
	fma.rn.f32 	%f55, %f53, %f54, %f67;
	ld.global.f32 	%f56, [%rd40+4];
	mul.wide.u32 	%rd43, %r19, 4;
	add.s64 	%rd44, %rd42, %rd43;
	ld.global.f32 	%f57, [%rd44];
	fma.rn.f32 	%f67, %f56, %f57, %f55;
	add.s32 	%r40, %r40, 2;
$L__BB0_10:
	and.b32  	%r32, %r19, 1;
	setp.eq.b32 	%p8, %r32, 1;
	not.pred 	%p9, %p8;
	@%p9 bra 	$L__BB0_12;
	add.s32 	%r33, %r40, %r24;
	mul.wide.s32 	%rd45, %r33, 4;
	add.s64 	%rd46, %rd2, %rd45;
	ld.global.f32 	%f58, [%rd46];
	mad.lo.s32 	%r34, %r40, %r19, %r2;
	mul.wide.s32 	%rd47, %r34, 4;
	add.s64 	%rd48, %rd1, %rd47;
	ld.global.f32 	%f59, [%rd48];
	fma.rn.f32 	%f67, %f58, %f59, %f67;
$L__BB0_12:
	ld.param.u64 	%rd52, [_Z8multiplyPfS_S_i_param_2];
	cvta.to.global.u64 	%rd49, %rd52;
	mad.lo.s32 	%r35, %r1, %r19, %r2;
	mul.wide.s32 	%rd50, %r35, 4;
	add.s64 	%rd51, %rd49, %rd50;
	st.global.f32 	[%rd51], %f67;
	ret;

}


// ===== COMPILED SASS (sm_100) =====

	.target	sm_100

	.elftype	@"ET_EXEC"


//--------------------- .note.nv.tkinfo           --------------------------
	.section	.note.nv.tkinfo,"",@"SHT_NOTE"
	.sectionflags	@"SHF_NOTE_NV_TKINFO"
	.tkinfo
        /*0018*/ 	.word	0x00000002
        /*0030*/ 	.string	""
        /*0030*/ 	.string	"ptxas"
        /*0030*/ 	.string	"Cuda compilation tools, release 13.0, V13.0.88"
        /*0030*/ 	.string	"Build cuda_13.0.r13.0/compiler.36424714_0"
        /*0030*/ 	.string	"-arch sm_100 -m 64 "



//--------------------- .note.nv.cuinfo           --------------------------
	.section	.note.nv.cuinfo,"",@"SHT_NOTE"
	.sectionflags	@"SHF_NOTE_NV_CUINFO"
        /*0018*/ 	.short	0x0002
        /*001a*/ 	.short	0x0064
        /*001c*/ 	.short	0x0082
	.zero		2


//--------------------- .nv.info                  --------------------------
	.section	.nv.info,"",@"SHT_CUDA_INFO"
	.align	4


	//----- nvinfo : EIATTR_REGCOUNT
	.align		4
        /*0000*/ 	.byte	0x04, 0x2f
        /*0002*/ 	.short	(.L_1 - .L_0)
	.align		4
.L_0:
        /*0004*/ 	.word	index@(_Z8multiplyPfS_S_i)
        /*0008*/ 	.word	0x0000001f


	//----- nvinfo : EIATTR_FRAME_SIZE
	.align		4
.L_1:
        /*000c*/ 	.byte	0x04, 0x11
        /*000e*/ 	.short	(.L_3 - .L_2)
	.align		4
.L_2:
        /*0010*/ 	.word	index@(_Z8multiplyPfS_S_i)
        /*0014*/ 	.word	0x00000000


	//----- nvinfo : EIATTR_MIN_STACK_SIZE
	.align		4
.L_3:
        /*0018*/ 	.byte	0x04, 0x12
        /*001a*/ 	.short	(.L_5 - .L_4)
	.align		4
.L_4:
        /*001c*/ 	.word	index@(_Z8multiplyPfS_S_i)
        /*0020*/ 	.word	0x00000000
.L_5:


//--------------------- .nv.compat                --------------------------
	.section	.nv.compat,"",@"SHT_CUDA_COMPAT_INFO"
	.align	4
        /*0000*/ 	.byte	0x02, 0x09, 0x00, 0x00, 0x02, 0x02, 0x01, 0x00, 0x02, 0x05, 0x05, 0x00, 0x03, 0x07, 0x01, 0x01
        /*0010*/ 	.byte	0x02, 0x03, 0x00, 0x00, 0x02, 0x06, 0x01, 0x00, 0x04, 0x0b, 0x08, 0x00, 0x09, 0x00, 0x00, 0x00
        /*0020*/ 	.byte	0x00, 0x00, 0x00, 0x00


//--------------------- .nv.info._Z8multiplyPfS_S_i --------------------------
	.section	.nv.info._Z8multiplyPfS_S_i,"",@"SHT_CUDA_INFO"
	.sectionflags	@""
	.align	4


	//----- nvinfo : EIATTR_CUDA_API_VERSION
	.align		4
        /*0000*/ 	.byte	0x04, 0x37
        /*0002*/ 	.short	(.L_7 - .L_6)
.L_6:
        /*0004*/ 	.word	0x00000082


	//----- nvinfo : EIATTR_KPARAM_INFO
	.align		4
.L_7:
        /*0008*/ 	.byte	0x04, 0x17
        /*000a*/ 	.short	(.L_9 - .L_8)
.L_8:
        /*000c*/ 	.word	0x00000000
        /*0010*/ 	.short	0x0003
        /*0012*/ 	.short	0x0018
        /*0014*/ 	.byte	0x00, 0xf0, 0x11, 0x00


	//----- nvinfo : EIATTR_KPARAM_INFO
	.align		4
.L_9:
        /*0018*/ 	.byte	0x04, 0x17
        /*001a*/ 	.short	(.L_11 - .L_10)
.L_10:
        /*001c*/ 	.word	0x00000000
        /*0020*/ 	.short	0x0002
        /*0022*/ 	.short	0x0010
        /*0024*/ 	.byte	0x00, 0xf5, 0x21, 0x00


	//----- nvinfo : EIATTR_KPARAM_INFO
	.align		4
.L_11:
        /*0028*/ 	.byte	0x04, 0x17
        /*002a*/ 	.short	(.L_13 - .L_12)
.L_12:
        /*002c*/ 	.word	0x00000000
        /*0030*/ 	.short	0x0001
        /*0032*/ 	.short	0x0008
        /*0034*/ 	.byte	0x00, 0xf5, 0x21, 0x00


	//----- nvinfo : EIATTR_KPARAM_INFO
	.align		4
.L_13:
        /*0038*/ 	.byte	0x04, 0x17
        /*003a*/ 	.short	(.L_15 - .L_14)
.L_14:
        /*003c*/ 	.word	0x00000000
        /*0040*/ 	.short	0x0000
        /*0042*/ 	.short	0x0000
        /*0044*/ 	.byte	0x00, 0xf5, 0x21, 0x00


	//----- nvinfo : EIATTR_SPARSE_MMA_MASK
	.align		4
.L_15:
        /*0048*/ 	.byte	0x03, 0x50
        /*004a*/ 	.short	0x0000


	//----- nvinfo : EIATTR_MAXREG_COUNT
	.align		4
        /*004c*/ 	.byte	0x03, 0x1b
        /*004e*/ 	.short	0x00ff


	//----- nvinfo : EIATTR_MERCURY_ISA_VERSION
	.align		4
        /*0050*/ 	.byte	0x03, 0x5f
        /*0052*/ 	.short	0x0101


	//----- nvinfo : EIATTR_VRC_CTA_INIT_COUNT
	.align		4
        /*0054*/ 	.byte	0x02, 0x4a
	.zero		1
	.zero		1


	//----- nvinfo : EIATTR_EXIT_INSTR_OFFSETS
	.align		4
        /*0058*/ 	.byte	0x04, 0x1c
        /*005a*/ 	.short	(.L_17 - .L_16)


	//   ....[0]....
.L_16:
        /*005c*/ 	.word	0x00000b10


	//----- nvinfo : EIATTR_CBANK_PARAM_SIZE
	.align		4
.L_17:
        /*0060*/ 	.byte	0x03, 0x19
        /*0062*/ 	.short	0x001c


	//----- nvinfo : EIATTR_PARAM_CBANK
	.align		4
        /*0064*/ 	.byte	0x04, 0x0a
        /*0066*/ 	.short	(.L_19 - .L_18)
	.align		4
.L_18:
        /*0068*/ 	.word	index@(.nv.constant0._Z8multiplyPfS_S_i)
        /*006c*/ 	.short	0x0380
        /*006e*/ 	.short	0x001c


	//----- nvinfo : EIATTR_SW_WAR
	.align		4
.L_19:
        /*0070*/ 	.byte	0x04, 0x36
        /*0072*/ 	.short	(.L_21 - .L_20)
.L_20:
        /*0074*/ 	.word	0x00000008
.L_21:


//--------------------- .nv.callgraph             --------------------------
	.section	.nv.callgraph,"",@"SHT_CUDA_CALLGRAPH"
	.align	4
	.sectionentsize	8
	.align		4
        /*0000*/ 	.word	0x00000000
	.align		4
        /*0004*/ 	.word	0xffffffff
	.align		4
        /*0008*/ 	.word	0x00000000
	.align		4
        /*000c*/ 	.word	0xfffffffe
	.align		4
        /*0010*/ 	.word	0x00000000
	.align		4
        /*0014*/ 	.word	0xfffffffd
	.align		4
        /*0018*/ 	.word	0x00000000
	.align		4
        /*001c*/ 	.word	0xfffffffc


//--------------------- .text._Z8multiplyPfS_S_i  --------------------------
	.section	.text._Z8multiplyPfS_S_i,"ax",@progbits
	.align	128
        .global         _Z8multiplyPfS_S_i
        .type           _Z8multiplyPfS_S_i,@function
        .size           _Z8multiplyPfS_S_i,(.L_x_5 - _Z8multiplyPfS_S_i)
        .other          _Z8multiplyPfS_S_i,@"STO_CUDA_ENTRY STV_DEFAULT"
_Z8multiplyPfS_S_i:
.text._Z8multiplyPfS_S_i:
[----:B------:R-:W-:Y:S01]  /*0000*/  LDC R1, c[0x0][0x37c] ;  /* 0x0000df00ff017b82 */ /* 0x000fe20000000800 */
[----:B------:R-:W0:Y:S01]  /*0010*/  LDCU UR18, c[0x0][0x398] ;  /* 0x00007300ff1277ac */ /* 0x000e220008000800 */
[----:B------:R-:W1:Y:S06]  /*0020*/  S2R R13, SR_TID.X ;  /* 0x00000000000d7919 */ /* 0x000e6c0000002100 */
[----:B------:R-:W2:Y:S01]  /*0030*/  S2UR UR4, SR_CTAID.X ;  /* 0x00000000000479c3 */ /* 0x000ea20000002500 */
[----:B------:R-:W-:Y:S01]  /*0040*/  MOV R12, RZ ;  /* 0x000000ff000c7202 */ /* 0x000fe20000000f00 */
[----:B------:R-:W3:Y:S01]  /*0050*/  LDCU.64 UR16, c[0x0][0x358] ;  /* 0x00006b00ff1077ac */ /* 0x000ee20008000a00 */
[----:B0-----:R-:W-:Y:S01]  /*0060*/  IABS R5, UR18 ;  /* 0x0000001200057c13 */ /* 0x001fe20008000000 */
[----:B------:R-:W-:-:S03]  /*0070*/  UISETP.GE.AND UP0, UPT, UR18, 0x1, UPT ;  /* 0x000000011200788c */ /* 0x000fc6000bf06270 */
[----:B------:R-:W0:Y:S01]  /*0080*/  I2F.RP R0, R5 ;  /* 0x0000000500007306 */ /* 0x000e220000209400 */
[----:B--2---:R-:W-:-:S06]  /*0090*/  USHF.L.U32 UR4, UR4, 0xa, URZ ;  /* 0x0000000a04047899 */ /* 0x004fcc00080006ff */
[----:B-1----:R-:W-:Y:S01]  /*00a0*/  LOP3.LUT R13, R13, UR4, RZ, 0xfc, !PT ;  /* 0x000000040d0d7c12 */ /* 0x002fe2000f8efcff */
[----:B0-----:R-:W0:Y:S02]  /*00b0*/  MUFU.RCP R0, R0 ;  /* 0x0000000000007308 */ /* 0x001e240000001000 */
[----:B0-----:R-:W-:-:S06]  /*00c0*/  IADD3 R2, PT, PT, R0, 0xffffffe, RZ ;  /* 0x0ffffffe00027810 */ /* 0x001fcc0007ffe0ff */
[----:B------:R0:W1:Y:S02]  /*00d0*/  F2I.FTZ.U32.TRUNC.NTZ R3, R2 ;  /* 0x0000000200037305 */ /* 0x000064000021f000 */
[----:B0-----:R-:W-:Y:S01]  /*00e0*/  HFMA2 R2, -RZ, RZ, 0, 0 ;  /* 0x00000000ff027431 */ /* 0x001fe200000001ff */
[----:B-1----:R-:W-:-:S05]  /*00f0*/  IADD3 R4, PT, PT, RZ, -R3, RZ ;  /* 0x80000003ff047210 */ /* 0x002fca0007ffe0ff */
[----:B------:R-:W-:Y:S01]  /*0100*/  IMAD R7, R4, R5, RZ ;  /* 0x0000000504077224 */ /* 0x000fe200078e02ff */
[----:B------:R-:W-:-:S03]  /*0110*/  IABS R4, R13 ;  /* 0x0000000d00047213 */ /* 0x000fc60000000000 */
[----:B------:R-:W-:-:S06]  /*0120*/  IMAD.HI.U32 R3, R3, R7, R2 ;  /* 0x0000000703037227 */ /* 0x000fcc00078e0002 */
[----:B------:R-:W-:-:S05]  /*0130*/  IMAD.HI.U32 R0, R3, R4, RZ ;  /* 0x0000000403007227 */ /* 0x000fca00078e00ff */
[----:B------:R-:W-:-:S05]  /*0140*/  IADD3 R2, PT, PT, -R0, RZ, RZ ;  /* 0x000000ff00027210 */ /* 0x000fca0007ffe1ff */
[----:B------:R-:W-:-:S05]  /*0150*/  IMAD R2, R5, R2, R4 ;  /* 0x0000000205027224 */ /* 0x000fca00078e0204 */
[----:B------:R-:W-:-:S13]  /*0160*/  ISETP.GT.U32.AND P2, PT, R5, R2, PT ;  /* 0x000000020500720c */ /* 0x000fda0003f44070 */
[-C--:B------:R-:W-:Y:S02]  /*0170*/  @!P2 IADD3 R2, PT, PT, R2, -R5.reuse, RZ ;  /* 0x800000050202a210 */ /* 0x080fe40007ffe0ff */
[----:B------:R-:W-:Y:S02]  /*0180*/  @!P2 IADD3 R0, PT, PT, R0, 0x1, RZ ;  /* 0x000000010000a810 */ /* 0x000fe40007ffe0ff */
[----:B------:R-:W-:Y:S02]  /*0190*/  ISETP.GE.U32.AND P0, PT, R2, R5, PT ;  /* 0x000000050200720c */ /* 0x000fe40003f06070 */
[----:B------:R-:W-:Y:S02]  /*01a0*/  LOP3.LUT R2, R13, UR18, RZ, 0x3c, !PT ;  /* 0x000000120d027c12 */ /* 0x000fe4000f8e3cff */
[----:B------:R-:W-:Y:S02]  /*01b0*/  ISETP.NE.AND P2, PT, RZ, UR18, PT ;  /* 0x00000012ff007c0c */ /* 0x000fe4000bf45270 */
[----:B------:R-:W-:-:S07]  /*01c0*/  ISETP.GE.AND P1, PT, R2, RZ, PT ;  /* 0x000000ff0200720c */ /* 0x000fce0003f26270 */
[----:B------:R-:W-:-:S06]  /*01d0*/  @P0 IADD3 R0, PT, PT, R0, 0x1, RZ ;  /* 0x0000000100000810 */ /* 0x000fcc0007ffe0ff */
[----:B------:R-:W-:Y:S02]  /*01e0*/  @!P1 IADD3 R0, PT, PT, -R0, RZ, RZ ;  /* 0x000000ff00009210 */ /* 0x000fe40007ffe1ff */
[----:B------:R-:W-:-:S05]  /*01f0*/  @!P2 LOP3.LUT R0, RZ, UR18, RZ, 0x33, !PT ;  /* 0x00000012ff00ac12 */ /* 0x000fca000f8e33ff */
[----:B------:R-:W-:-:S04]  /*0200*/  IMAD R14, R0, UR18, RZ ;  /* 0x00000012000e7c24 */ /* 0x000fc8000f8e02ff */
[----:B------:R-:W-:Y:S01]  /*0210*/  IMAD.IADD R13, R13, 0x1, -R14 ;  /* 0x000000010d0d7824 */ /* 0x000fe200078e0a0e */
[----:B---3--:R-:W-:Y:S06]  /*0220*/  BRA.U !UP0, `(.L_x_0) ;  /* 0x0000000908287547 */ /* 0x008fec000b800000 */
[----:B------:R-:W-:Y:S01]  /*0230*/  UISETP.GE.U32.AND UP0, UPT, UR18, 0x8, UPT ;  /* 0x000000081200788c */ /* 0x000fe2000bf06070 */
[----:B------:R-:W-:Y:S01]  /*0240*/  MOV R12, RZ ;  /* 0x000000ff000c7202 */ /* 0x000fe20000000f00 */
[----:B------:R-:W-:-:S07]  /*0250*/  UMOV UR4, URZ ;  /* 0x000000ff00047c82 */ /* 0x000fce0008000000 */
[----:B------:R-:W-:Y:S05]  /*0260*/  BRA.U !UP0, `(.L_x_1) ;  /* 0x0000000108f87547 */ /* 0x000fea000b800000 */
[----:B------:R-:W0:Y:S01]  /*0270*/  LDCU.64 UR20, c[0x0][0x388] ;  /* 0x00007100ff1477ac */ /* 0x000e220008000a00 */
[----:B------:R-:W-:Y:S01]  /*0280*/  HFMA2 R12, -RZ, RZ, 0, 0 ;  /* 0x00000000ff0c7431 */ /* 0x000fe200000001ff */
[----:B------:R-:W-:Y:S01]  /*0290*/  MOV R15, R13 ;  /* 0x0000000d000f7202 */ /* 0x000fe20000000f00 */
[----:B------:R-:W-:-:S04]  /*02a0*/  ULOP3.LUT UR4, UR18, 0x7ffffff8, URZ, 0xc0, !UPT ;  /* 0x7ffffff812047892 */ /* 0x000fc8000f8ec0ff */
[----:B------:R-:W-:Y:S02]  /*02b0*/  UIADD3 UR4, UPT, UPT, -UR4, URZ, URZ ;  /* 0x000000ff04047290 */ /* 0x000fe4000fffe1ff */
[----:B0-----:R-:W-:Y:S02]  /*02c0*/  UIMAD.WIDE.U32 UR6, UR18, 0xc, UR20 ;  /* 0x0000000c120678a5 */ /* 0x001fe4000f8e0014 */
[----:B------:R-:W-:Y:S02]  /*02d0*/  UIMAD.WIDE.U32 UR8, UR18, 0x10, UR20 ;  /* 0x00000010120878a5 */ /* 0x000fe4000f8e0014 */
[----:B------:R-:W-:Y:S02]  /*02e0*/  UIMAD.WIDE.U32 UR10, UR18, 0x14, UR20 ;  /* 0x00000014120a78a5 */ /* 0x000fe4000f8e0014 */
[----:B------:R-:W-:Y:S02]  /*02f0*/  UIMAD.WIDE.U32 UR12, UR18, 0x18, UR20 ;  /* 0x00000018120c78a5 */ /* 0x000fe4000f8e0014 */
[----:B------:R-:W-:-:S12]  /*0300*/  UIMAD.WIDE.U32 UR14, UR18, 0x1c, UR20 ;  /* 0x0000001c120e78a5 */ /* 0x000fd8000f8e0014 */
.L_x_2:
[----:B------:R-:W0:Y:S01]  /*0310*/  LDC.64 R2, c[0x0][0x380] ;  /* 0x0000e000ff027b82 */ /* 0x000e220000000a00 */
[----:B------:R-:W-:Y:S01]  /*0320*/  UIMAD.WIDE.U32 UR24, UR18, 0x4, UR20 ;  /* 0x00000004121878a5 */ /* 0x000fe2000f8e0014 */
[----:B------:R-:W-:Y:S01]  /*0330*/  MOV R8, 0x4 ;  /* 0x0000000400087802 */ /* 0x000fe20000000f00 */
[----:B------:R-:W-:-:S04]  /*0340*/  UIMAD.WIDE.U32 UR22, UR18, 0x8, UR20 ;  /* 0x00000008121678a5 */ /* 0x000fc8000f8e0014 */
[----:B------:R-:W-:Y:S01]  /*0350*/  MOV R4, UR24 ;  /* 0x0000001800047c02 */ /* 0x000fe20008000f00 */
[C---:B------:R-:W-:Y:S01]  /*0360*/  IMAD.WIDE R8, R15.reuse, R8, UR20 ;  /* 0x000000140f087e25 */ /* 0x040fe2000f8e0208 */
[----:B------:R-:W-:Y:S02]  /*0370*/  MOV R5, UR25 ;  /* 0x0000001900057c02 */ /* 0x000fe40008000f00 */
[----:B------:R-:W-:Y:S01]  /*0380*/  MOV R6, UR22 ;  /* 0x0000001600067c02 */ /* 0x000fe20008000f00 */
[----:B------:R-:W-:Y:S01]  /*0390*/  IMAD.U32 R7, RZ, RZ, UR23 ;  /* 0x00000017ff077e24 */ /* 0x000fe2000f8e00ff */
[----:B------:R1:W2:Y:S01]  /*03a0*/  LDG.E R20, desc[UR16][R8.64] ;  /* 0x0000001008147981 */ /* 0x0002a2000c1e1900 */
[----:B------:R-:W-:Y:S01]  /*03b0*/  IMAD.WIDE R4, R15, 0x4, R4 ;  /* 0x000000040f047825 */ /* 0x000fe200078e0204 */
[----:B------:R-:W-:-:S03]  /*03c0*/  MOV R24, 0x4 ;  /* 0x0000000400187802 */ /* 0x000fc60000000f00 */
[----:B0-----:R-:W-:Y:S01]  /*03d0*/  IMAD.WIDE R2, R14, 0x4, R2 ;  /* 0x000000040e027825 */ /* 0x001fe200078e0202 */
[----:B------:R0:W3:Y:S04]  /*03e0*/  LDG.E R19, desc[UR16][R4.64] ;  /* 0x0000001004137981 */ /* 0x0000e8000c1e1900 */
[----:B------:R-:W2:Y:S01]  /*03f0*/  LDG.E R21, desc[UR16][R2.64] ;  /* 0x0000001002157981 */ /* 0x000ea2000c1e1900 */
[C---:B------:R-:W-:Y:S01]  /*0400*/  IMAD.WIDE R6, R15.reuse, 0x4, R6 ;  /* 0x000000040f067825 */ /* 0x040fe200078e0206 */
[----:B------:R-:W-:Y:S02]  /*0410*/  MOV R10, 0x4 ;  /* 0x00000004000a7802 */ /* 0x000fe40000000f00 */
[----:B------:R-:W3:Y:S01]  /*0420*/  LDG.E R18, desc[UR16][R2.64+0x4] ;  /* 0x0000041002127981 */ /* 0x000ee2000c1e1900 */
[----:B------:R-:W-:Y:S01]  /*0430*/  IMAD.WIDE R24, R15, R24, UR6 ;  /* 0x000000060f187e25 */ /* 0x000fe2000f8e0218 */
[----:B------:R-:W-:-:S02]  /*0440*/  MOV R26, 0x4 ;  /* 0x00000004001a7802 */ /* 0x000fc40000000f00 */
[----:B------:R4:W5:Y:S01]  /*0450*/  LDG.E R17, desc[UR16][R6.64] ;  /* 0x0000001006117981 */ /* 0x000962000c1e1900 */
[----:B-1----:R-:W-:-:S03]  /*0460*/  IMAD.WIDE R8, R15, R10, UR8 ;  /* 0x000000080f087e25 */ /* 0x002fc6000f8e020a */
[----:B------:R-:W5:Y:S01]  /*0470*/  LDG.E R16, desc[UR16][R2.64+0x8] ;  /* 0x0000081002107981 */ /* 0x000f62000c1e1900 */
[----:B0-----:R-:W-:-:S03]  /*0480*/  IMAD.WIDE R4, R15, R26, UR10 ;  /* 0x0000000a0f047e25 */ /* 0x001fc6000f8e021a */
[----:B------:R-:W5:Y:S04]  /*0490*/  LDG.E R23, desc[UR16][R24.64] ;  /* 0x0000001018177981 */ /* 0x000f68000c1e1900 */
[----:B------:R-:W5:Y:S01]  /*04a0*/  LDG.E R22, desc[UR16][R2.64+0xc] ;  /* 0x00000c1002167981 */ /* 0x000f62000c1e1900 */
[----:B------:R-:W-:Y:S01]  /*04b0*/  MOV R28, 0x4 ;  /* 0x00000004001c7802 */ /* 0x000fe20000000f00 */
[C---:B----4-:R-:W-:Y:S02]  /*04c0*/  IMAD.WIDE R6, R15.reuse, R10, UR12 ;  /* 0x0000000c0f067e25 */ /* 0x050fe4000f8e020a */
[----:B------:R-:W4:Y:S04]  /*04d0*/  LDG.E R9, desc[UR16][R8.64] ;  /* 0x0000001008097981 */ /* 0x000f28000c1e1900 */
[----:B------:R-:W4:Y:S01]  /*04e0*/  LDG.E R26, desc[UR16][R2.64+0x10] ;  /* 0x00001010021a7981 */ /* 0x000f22000c1e1900 */
[----:B------:R-:W-:-:S03]  /*04f0*/  IMAD.WIDE R10, R15, R28, UR14 ;  /* 0x0000000e0f0a7e25 */ /* 0x000fc6000f8e021c */
[----:B------:R-:W4:Y:S04]  /*0500*/  LDG.E R4, desc[UR16][R4.64] ;  /* 0x0000001004047981 */ /* 0x000f28000c1e1900 */
[----:B------:R-:W4:Y:S04]  /*0510*/  LDG.E R27, desc[UR16][R2.64+0x14] ;  /* 0x00001410021b7981 */ /* 0x000f28000c1e1900 */
[----:B------:R-:W4:Y:S04]  /*0520*/  LDG.E R7, desc[UR16][R6.64] ;  /* 0x0000001006077981 */ /* 0x000f28000c1e1900 */
[----:B------:R-:W4:Y:S04]  /*0530*/  LDG.E R24, desc[UR16][R2.64+0x18] ;  /* 0x0000181002187981 */ /* 0x000f28000c1e1900 */
[----:B------:R-:W4:Y:S04]  /*0540*/  LDG.E R10, desc[UR16][R10.64] ;  /* 0x000000100a0a7981 */ /* 0x000f28000c1e1900 */
[----:B------:R-:W4:Y:S01]  /*0550*/  LDG.E R28, desc[UR16][R2.64+0x1c] ;  /* 0x00001c10021c7981 */ /* 0x000f22000c1e1900 */
[----:B------:R-:W-:-:S04]  /*0560*/  UIADD3 UR4, UPT, UPT, UR4, 0x8, URZ ;  /* 0x0000000804047890 */ /* 0x000fc8000fffe0ff */
[----:B------:R-:W-:Y:S01]  /*0570*/  UISETP.NE.AND UP0, UPT, UR4, URZ, UPT ;  /* 0x000000ff0400728c */ /* 0x000fe2000bf05270 */
[----:B------:R-:W-:Y:S01]  /*0580*/  IADD3 R14, PT, PT, R14, 0x8, RZ ;  /* 0x000000080e0e7810 */ /* 0x000fe20007ffe0ff */
[----:B--2---:R-:W-:-:S04]  /*0590*/  FFMA R21, R21, R20, R12 ;  /* 0x0000001415157223 */ /* 0x004fc8000000000c */
[----:B---3--:R-:W-:-:S04]  /*05a0*/  FFMA R19, R18, R19, R21 ;  /* 0x0000001312137223 */ /* 0x008fc80000000015 */
[----:B-----5:R-:W-:-:S04]  /*05b0*/  FFMA R17, R16, R17, R19 ;  /* 0x0000001110117223 */ /* 0x020fc80000000013 */
[----:B------:R-:W-:-:S04]  /*05c0*/  FFMA R17, R22, R23, R17 ;  /* 0x0000001716117223 */ /* 0x000fc80000000011 */
[----:B----4-:R-:W-:-:S04]  /*05d0*/  FFMA R26, R26, R9, R17 ;  /* 0x000000091a1a7223 */ /* 0x010fc80000000011 */
[----:B------:R-:W-:Y:S01]  /*05e0*/  FFMA R27, R27, R4, R26 ;  /* 0x000000041b1b7223 */ /* 0x000fe2000000001a */
[----:B------:R-:W-:-:S03]  /*05f0*/  MOV R4, UR18 ;  /* 0x0000001200047c02 */ /* 0x000fc60008000f00 */
[----:B------:R-:W-:Y:S01]  /*0600*/  FFMA R7, R24, R7, R27 ;  /* 0x0000000718077223 */ /* 0x000fe2000000001b */
[----:B------:R-:W-:-:S03]  /*0610*/  LEA R15, R4, R15, 0x3 ;  /* 0x0000000f040f7211 */ /* 0x000fc600078e18ff */
[----:B------:R-:W-:Y:S01]  /*0620*/  FFMA R12, R28, R10, R7 ;  /* 0x0000000a1c0c7223 */ /* 0x000fe20000000007 */
[----:B------:R-:W-:Y:S06]  /*0630*/  BRA.U UP0, `(.L_x_2) ;  /* 0xfffffffd00347547 */ /* 0x000fec000b83ffff */
[----:B------:R-:W-:-:S12]  /*0640*/  ULOP3.LUT UR4, UR18, 0x7ffffff8, URZ, 0xc0, !UPT ;  /* 0x7ffffff812047892 */ /* 0x000fd8000f8ec0ff */
.L_x_1:
[----:B------:R-:W-:-:S04]  /*0650*/  ULOP3.LUT UR6, UR18, 0x7, URZ, 0xc0, !UPT ;  /* 0x0000000712067892 */ /* 0x000fc8000f8ec0ff */
[----:B------:R-:W-:-:S09]  /*0660*/  UISETP.NE.AND UP0, UPT, UR6, URZ, UPT ;  /* 0x000000ff0600728c */ /* 0x000fd2000bf05270 */
[----:B------:R-:W-:Y:S05]  /*0670*/  BRA.U !UP0, `(.L_x_0) ;  /* 0x0000000508147547 */ /* 0x000fea000b800000 */
[----:B------:R-:W-:Y:S01]  /*0680*/  UISETP.GE.U32.AND UP0, UPT, UR6, 0x4, UPT ;  /* 0x000000040600788c */ /* 0x000fe2000bf06070 */
[----:B------:R-:W-:Y:S01]  /*0690*/  IMAD R2, R0, UR18, RZ ;  /* 0x0000001200027c24 */ /* 0x000fe2000f8e02ff */
[----:B------:R-:W-:-:S04]  /*06a0*/  ULOP3.LUT UR5, UR18, 0x3, URZ, 0xc0, !UPT ;  /* 0x0000000312057892 */ /* 0x000fc8000f8ec0ff */
[----:B------:R-:W-:-:S03]  /*06b0*/  UISETP.NE.AND UP1, UPT, UR5, URZ, UPT ;  /* 0x000000ff0500728c */ /* 0x000fc6000bf25270 */
[----:B------:R-:W-:Y:S08]  /*06c0*/  BRA.U !UP0, `(.L_x_3) ;  /* 0x0000000108687547 */ /* 0x000ff0000b800000 */
[----:B------:R-:W0:Y:S01]  /*06d0*/  LDC.64 R6, c[0x0][0x388] ;  /* 0x0000e200ff067b82 */ /* 0x000e220000000a00 */
[----:B------:R-:W-:Y:S01]  /*06e0*/  IMAD.U32 R8, RZ, RZ, UR4 ;  /* 0x00000004ff087e24 */ /* 0x000fe2000f8e00ff */
[----:B------:R-:W-:Y:S02]  /*06f0*/  IADD3 R3, PT, PT, R2, UR4, RZ ;  /* 0x0000000402037c10 */ /* 0x000fe4000fffe0ff */
[----:B------:R-:W-:Y:S01]  /*0700*/  MOV R11, UR18 ;  /* 0x00000012000b7c02 */ /* 0x000fe20008000f00 */
[----:B------:R-:W-:-:S03]  /*0710*/  IMAD R9, R8, UR18, R13 ;  /* 0x0000001208097c24 */ /* 0x000fc6000f8e020d */
[----:B------:R-:W1:Y:S01]  /*0720*/  LDC.64 R4, c[0x0][0x380] ;  /* 0x0000e000ff047b82 */ /* 0x000e620000000a00 */
[----:B------:R-:W-:Y:S01]  /*0730*/  MOV R15, UR18 ;  /* 0x00000012000f7c02 */ /* 0x000fe20008000f00 */
[----:B0-----:R-:W-:Y:S01]  /*0740*/  IMAD.WIDE R6, R9, 0x4, R6 ;  /* 0x0000000409067825 */ /* 0x001fe200078e0206 */
[----:B------:R-:W-:-:S05]  /*0750*/  MOV R9, UR18 ;  /* 0x0000001200097c02 */ /* 0x000fca0008000f00 */
[----:B------:R-:W-:Y:S02]  /*0760*/  IMAD.WIDE.U32 R8, R9, 0x4, R6 ;  /* 0x0000000409087825 */ /* 0x000fe400078e0006 */
[----:B------:R-:W2:Y:S02]  /*0770*/  LDG.E R6, desc[UR16][R6.64] ;  /* 0x0000001006067981 */ /* 0x000ea4000c1e1900 */
[----:B-1----:R-:W-:-:S04]  /*0780*/  IMAD.WIDE R4, R3, 0x4, R4 ;  /* 0x0000000403047825 */ /* 0x002fc800078e0204 */
[----:B------:R-:W-:Y:S01]  /*0790*/  IMAD.WIDE.U32 R10, R11, 0x4, R8 ;  /* 0x000000040b0a7825 */ /* 0x000fe200078e0008 */
[----:B------:R-:W2:Y:S04]  /*07a0*/  LDG.E R3, desc[UR16][R4.64] ;  /* 0x0000001004037981 */ /* 0x000ea8000c1e1900 */
[----:B------:R-:W3:Y:S01]  /*07b0*/  LDG.E R8, desc[UR16][R8.64] ;  /* 0x0000001008087981 */ /* 0x000ee2000c1e1900 */
[----:B------:R-:W-:-:S03]  /*07c0*/  IMAD.WIDE.U32 R14, R15, 0x4, R10 ;  /* 0x000000040f0e7825 */ /* 0x000fc600078e000a */
[----:B------:R-:W3:Y:S04]  /*07d0*/  LDG.E R16, desc[UR16][R4.64+0x4] ;  /* 0x0000041004107981 */ /* 0x000ee8000c1e1900 */
[----:B------:R-:W4:Y:S04]  /*07e0*/  LDG.E R17, desc[UR16][R10.64] ;  /* 0x000000100a117981 */ /* 0x000f28000c1e1900 */
[----:B------:R-:W4:Y:S04]  /*07f0*/  LDG.E R18, desc[UR16][R4.64+0x8] ;  /* 0x0000081004127981 */ /* 0x000f28000c1e1900 */
[----:B------:R-:W5:Y:S04]  /*0800*/  LDG.E R20, desc[UR16][R4.64+0xc] ;  /* 0x00000c1004147981 */ /* 0x000f68000c1e1900 */
[----:B------:R-:W5:Y:S01]  /*0810*/  LDG.E R14, desc[UR16][R14.64] ;  /* 0x000000100e0e7981 */ /* 0x000f62000c1e1900 */
[----:B------:R-:W-:Y:S01]  /*0820*/  UIADD3 UR4, UPT, UPT, UR4, 0x4, URZ ;  /* 0x0000000404047890 */ /* 0x000fe2000fffe0ff */
[----:B--2---:R-:W-:-:S04]  /*0830*/  FFMA R3, R3, R6, R12 ;  /* 0x0000000603037223 */ /* 0x004fc8000000000c */
[----:B---3--:R-:W-:-:S04]  /*0840*/  FFMA R3, R16, R8, R3 ;  /* 0x0000000810037223 */ /* 0x008fc80000000003 */
[----:B----4-:R-:W-:-:S04]  /*0850*/  FFMA R3, R18, R17, R3 ;  /* 0x0000001112037223 */ /* 0x010fc80000000003 */
[----:B-----5:R-:W-:-:S07]  /*0860*/  FFMA R12, R20, R14, R3 ;  /* 0x0000000e140c7223 */ /* 0x020fce0000000003 */
.L_x_3:
[----:B------:R-:W-:Y:S05]  /*0870*/  BRA.U !UP1, `(.L_x_0) ;  /* 0x0000000109947547 */ /* 0x000fea000b800000 */
[----:B------:R-:W-:Y:S01]  /*0880*/  UISETP.NE.AND UP0, UPT, UR5, 0x1, UPT ;  /* 0x000000010500788c */ /* 0x000fe2000bf05270 */
[----:B------:R-:W-:Y:S01]  /*0890*/  MOV R4, UR4 ;  /* 0x0000000400047c02 */ /* 0x000fe20008000f00 */
[----:B------:R-:W-:Y:S02]  /*08a0*/  ULOP3.LUT UR5, UR18, 0x1, URZ, 0xc0, !UPT ;  /* 0x0000000112057892 */ /* 0x000fe4000f8ec0ff */
[----:B------:R-:W-:Y:S02]  /*08b0*/  MOV R5, UR18 ;  /* 0x0000001200057c02 */ /* 0x000fe40008000f00 */
[----:B------:R-:W-:Y:S01]  /*08c0*/  UISETP.NE.U32.AND UP1, UPT, UR5, 0x1, UPT ;  /* 0x000000010500788c */ /* 0x000fe2000bf25070 */
[----:B------:R-:W-:-:S04]  /*08d0*/  PLOP3.LUT P0, PT, PT, PT, UP0, 0x80, 0x8 ;  /* 0x000000000008781c */ /* 0x000fc80003f0f008 */
[----:B------:R-:W0:Y:S01]  /*08e0*/  @UP0 LDCU.128 UR8, c[0x0][0x380] ;  /* 0x00007000ff0807ac */ /* 0x000e220008000c00 */
[----:B------:R-:W-:-:S05]  /*08f0*/  PLOP3.LUT P1, PT, PT, PT, UP1, 0x80, 0x8 ;  /* 0x000000000008781c */ /* 0x000fca0003f2f018 */
[----:B------:R-:W1:Y:S03]  /*0900*/  @!UP1 LDCU.128 UR12, c[0x0][0x380] ;  /* 0x00007000ff0c97ac */ /* 0x000e660008000c00 */
[----:B------:R-:W-:Y:S01]  /*0910*/  @P0 IMAD R3, R4, UR18, R13 ;  /* 0x0000001204030c24 */ /* 0x000fe2000f8e020d */
[----:B0-----:R-:W-:Y:S01]  /*0920*/  MOV R10, UR10 ;  /* 0x0000000a000a7c02 */ /* 0x001fe20008000f00 */
[----:B------:R-:W-:Y:S01]  /*0930*/  IMAD.U32 R7, RZ, RZ, UR9 ;  /* 0x00000009ff077e24 */ /* 0x000fe2000f8e00ff */
[----:B------:R-:W-:Y:S02]  /*0940*/  MOV R11, UR11 ;  /* 0x0000000b000b7c02 */ /* 0x000fe40008000f00 */
[----:B------:R-:W-:Y:S01]  /*0950*/  MOV R6, UR8 ;  /* 0x0000000800067c02 */ /* 0x000fe20008000f00 */
[----:B------:R-:W-:Y:S01]  /*0960*/  @P0 IMAD.WIDE R10, R3, 0x4, R10 ;  /* 0x00000004030a0825 */ /* 0x000fe200078e020a */
[----:B------:R-:W-:Y:S01]  /*0970*/  @P0 IADD3 R3, PT, PT, R2, UR4, RZ ;  /* 0x0000000402030c10 */ /* 0x000fe2000fffe0ff */
[----:B------:R-:W-:Y:S01]  /*0980*/  @UP0 UIADD3 UR4, UPT, UPT, UR4, 0x2, URZ ;  /* 0x0000000204040890 */ /* 0x000fe2000fffe0ff */
[----:B-1----:R-:W-:-:S02]  /*0990*/  MOV R8, UR12 ;  /* 0x0000000c00087c02 */ /* 0x002fc40008000f00 */
[----:B------:R-:W-:Y:S01]  /*09a0*/  MOV R9, UR13 ;  /* 0x0000000d00097c02 */ /* 0x000fe20008000f00 */
[----:B------:R-:W-:Y:S01]  /*09b0*/  @P0 IMAD.WIDE R6, R3, 0x4, R6 ;  /* 0x0000000403060825 */ /* 0x000fe200078e0206 */
[----:B------:R-:W-:Y:S01]  /*09c0*/  MOV R14, UR14 ;  /* 0x0000000e000e7c02 */ /* 0x000fe20008000f00 */
[----:B------:R-:W2:Y:S01]  /*09d0*/  @P0 LDG.E R16, desc[UR16][R10.64] ;  /* 0x000000100a100981 */ /* 0x000ea2000c1e1900 */
[----:B------:R-:W-:Y:S01]  /*09e0*/  MOV R18, UR4 ;  /* 0x0000000400127c02 */ /* 0x000fe20008000f00 */
[----:B------:R-:W-:Y:S01]  /*09f0*/  @P0 IMAD.WIDE.U32 R4, R5, 0x4, R10 ;  /* 0x0000000405040825 */ /* 0x000fe200078e000a */
[----:B------:R-:W-:Y:S01]  /*0a00*/  @!P1 IADD3 R3, PT, PT, R2, UR4, RZ ;  /* 0x0000000402039c10 */ /* 0x000fe2000fffe0ff */
[----:B------:R-:W2:Y:S01]  /*0a10*/  @P0 LDG.E R19, desc[UR16][R6.64] ;  /* 0x0000001006130981 */ /* 0x000ea2000c1e1900 */
[----:B------:R-:W-:Y:S01]  /*0a20*/  MOV R15, UR15 ;  /* 0x0000000f000f7c02 */ /* 0x000fe20008000f00 */
[----:B------:R-:W-:Y:S02]  /*0a30*/  @!P1 IMAD R17, R18, UR18, R13 ;  /* 0x0000001212119c24 */ /* 0x000fe4000f8e020d */
[----:B------:R-:W-:Y:S01]  /*0a40*/  @!P1 IMAD.WIDE R2, R3, 0x4, R8 ;  /* 0x0000000403029825 */ /* 0x000fe200078e0208 */
[----:B------:R-:W3:Y:S03]  /*0a50*/  @P0 LDG.E R21, desc[UR16][R6.64+0x4] ;  /* 0x0000041006150981 */ /* 0x000ee6000c1e1900 */
[----:B------:R-:W-:Y:S01]  /*0a60*/  @!P1 IMAD.WIDE R8, R17, 0x4, R14 ;  /* 0x0000000411089825 */ /* 0x000fe200078e020e */
[----:B------:R-:W3:Y:S04]  /*0a70*/  @P0 LDG.E R4, desc[UR16][R4.64] ;  /* 0x0000001004040981 */ /* 0x000ee8000c1e1900 */
[----:B------:R-:W4:Y:S04]  /*0a80*/  @!P1 LDG.E R3, desc[UR16][R2.64] ;  /* 0x0000001002039981 */ /* 0x000f28000c1e1900 */
[----:B------:R-:W4:Y:S01]  /*0a90*/  @!P1 LDG.E R8, desc[UR16][R8.64] ;  /* 0x0000001008089981 */ /* 0x000f22000c1e1900 */
[----:B--2---:R-:W-:-:S04]  /*0aa0*/  @P0 FFMA R16, R19, R16, R12 ;  /* 0x0000001013100223 */ /* 0x004fc8000000000c */
[----:B---3--:R-:W-:-:S04]  /*0ab0*/  @P0 FFMA R12, R21, R4, R16 ;  /* 0x00000004150c0223 */ /* 0x008fc80000000010 */
[----:B----4-:R-:W-:-:S07]  /*0ac0*/  @!P1 FFMA R12, R3, R8, R12 ;  /* 0x00000008030c9223 */ /* 0x010fce000000000c */
.L_x_0:
[----:B------:R-:W0:Y:S01]  /*0ad0*/  LDC.64 R2, c[0x0][0x390] ;  /* 0x0000e400ff027b82 */ /* 0x000e220000000a00 */
[----:B------:R-:W-:-:S04]  /*0ae0*/  IMAD R13, R0, UR18, R13 ;  /* 0x00000012000d7c24 */ /* 0x000fc8000f8e020d */
[----:B0-----:R-:W-:-:S05]  /*0af0*/  IMAD.WIDE R2, R13, 0x4, R2 ;  /* 0x000000040d027825 */ /* 0x001fca00078e0202 */
[----:B------:R-:W-:Y:S01]  /*0b00*/  STG.E desc[UR16][R2.64], R12 ;  /* 0x0000000c02007986 */ /* 0x000fe2000c101910 */
[----:B------:R-:W-:Y:S05]  /*0b10*/  EXIT ;  /* 0x000000000000794d */ /* 0x000fea0003800000 */
.L_x_4:
[----:B------:R-:W-:-:S00]  /*0b20*/  BRA `(.L_x_4) ;  /* 0xfffffffc00fc7947 */ /* 0x000fc0000383ffff */
[----:B------:R-:W-:-:S00]  /*0b30*/  NOP ;  /* 0x0000000000007918 */ /* 0x000fc00000000000 */
        /* <DEDUP_REMOVED lines=12> */
.L_x_5:


//--------------------- .nv.shared.reserved.0     --------------------------
	.section	.nv.shared.reserved.0,"aw",@nobits
	.weak		__nv_reservedSMEM_offset_0_alias
	.size		__nv_reservedSMEM_offset_0_alias, 0, 64
	.other		__nv_reservedSMEM_offset_0_alias,@"STO_CUDA_RESERVED_SHARED STV_DEFAULT"
__nv_reservedSMEM_offset_0_alias:
	.zero		0
	.zero		64


//--------------------- .nv.constant0._Z8multiplyPfS_S_i --------------------------
	.section	.nv.constant0._Z8multiplyPfS_S_i,"a",@progbits
	.sectionflags	@""
	.align	4
.nv.constant0._Z8multiplyPfS_S_i:
	.zero		924


//--------------------- SYMBOLS --------------------------

	.type		.nv.reservedSmem.offset0,@object
	.size		.nv.reservedSmem.offset0,0x4
